//
// Generated by NVIDIA NVVM Compiler
//
// Compiler Build ID: CL-36424714
// Cuda compilation tools, release 13.0, V13.0.88
// Based on NVVM 20.0.0
//

.version 9.0
.target sm_100
.address_size 64

	// .globl	_Z20matrixMultiplicationPiS_S_iii

.visible .entry _Z20matrixMultiplicationPiS_S_iii(
	.param .u64 .ptr .align 1 _Z20matrixMultiplicationPiS_S_iii_param_0,
	.param .u64 .ptr .align 1 _Z20matrixMultiplicationPiS_S_iii_param_1,
	.param .u64 .ptr .align 1 _Z20matrixMultiplicationPiS_S_iii_param_2,
	.param .u32 _Z20matrixMultiplicationPiS_S_iii_param_3,
	.param .u32 _Z20matrixMultiplicationPiS_S_iii_param_4,
	.param .u32 _Z20matrixMultiplicationPiS_S_iii_param_5
)
{
	.reg .pred 	%p<13>;
	.reg .b32 	%r<109>;
	.reg .b64 	%rd<53>;

	ld.param.u64 	%rd7, [_Z20matrixMultiplicationPiS_S_iii_param_0];
	ld.param.u64 	%rd8, [_Z20matrixMultiplicationPiS_S_iii_param_1];
	ld.param.u64 	%rd6, [_Z20matrixMultiplicationPiS_S_iii_param_2];
	ld.param.u32 	%r32, [_Z20matrixMultiplicationPiS_S_iii_param_3];
	ld.param.u32 	%r30, [_Z20matrixMultiplicationPiS_S_iii_param_4];
	ld.param.u32 	%r31, [_Z20matrixMultiplicationPiS_S_iii_param_5];
	cvta.to.global.u64 	%rd1, %rd8;
	cvta.to.global.u64 	%rd2, %rd7;
	mov.u32 	%r34, %ctaid.y;
	mov.u32 	%r35, %ntid.y;
	mov.u32 	%r36, %tid.y;
	mad.lo.s32 	%r37, %r34, %r35, %r36;
	mov.u32 	%r38, %ctaid.x;
	mov.u32 	%r39, %ntid.x;
	mov.u32 	%r40, %tid.x;
	mad.lo.s32 	%r2, %r38, %r39, %r40;
	setp.ge.s32 	%p1, %r2, %r31;
	setp.ge.s32 	%p2, %r37, %r32;
	or.pred  	%p3, %p1, %p2;
	@%p3 bra 	$L__BB0_14;
	setp.lt.s32 	%p4, %r30, 1;
	mov.b32 	%r108, 0;
	@%p4 bra 	$L__BB0_13;
	mul.lo.s32 	%r3, %r30, %r37;
	and.b32  	%r4, %r30, 7;
	setp.lt.u32 	%p5, %r30, 8;
	mov.b32 	%r103, 0;
	mov.u32 	%r108, %r103;
	@%p5 bra 	$L__BB0_5;
	and.b32  	%r103, %r30, 2147483640;
	neg.s32 	%r97, %r103;
	shl.b32 	%r7, %r31, 3;
	mul.wide.u32 	%rd9, %r3, 4;
	add.s64 	%rd10, %rd9, %rd2;
	add.s64 	%rd52, %rd10, 16;
	mov.b32 	%r108, 0;
	mul.wide.s32 	%rd13, %r31, 4;
	mov.u32 	%r96, %r2;
$L__BB0_4:
	.pragma "nounroll";
	ld.global.u32 	%r45, [%rd52+-16];
	mul.wide.s32 	%rd11, %r96, 4;
	add.s64 	%rd12, %rd1, %rd11;
	ld.global.u32 	%r46, [%rd12];
	mad.lo.s32 	%r47, %r46, %r45, %r108;
	ld.global.u32 	%r48, [%rd52+-12];
	add.s64 	%rd14, %rd12, %rd13;
	ld.global.u32 	%r49, [%rd14];
	mad.lo.s32 	%r50, %r49, %r48, %r47;
	ld.global.u32 	%r51, [%rd52+-8];
	add.s64 	%rd15, %rd14, %rd13;
	ld.global.u32 	%r52, [%rd15];
	mad.lo.s32 	%r53, %r52, %r51, %r50;
	ld.global.u32 	%r54, [%rd52+-4];
	add.s64 	%rd16, %rd15, %rd13;
	ld.global.u32 	%r55, [%rd16];
	mad.lo.s32 	%r56, %r55, %r54, %r53;
	ld.global.u32 	%r57, [%rd52];
	add.s64 	%rd17, %rd16, %rd13;
	ld.global.u32 	%r58, [%rd17];
	mad.lo.s32 	%r59, %r58, %r57, %r56;
	ld.global.u32 	%r60, [%rd52+4];
	add.s64 	%rd18, %rd17, %rd13;
	ld.global.u32 	%r61, [%rd18];
	mad.lo.s32 	%r62, %r61, %r60, %r59;
	ld.global.u32 	%r63, [%rd52+8];
	add.s64 	%rd19, %rd18, %rd13;
	ld.global.u32 	%r64, [%rd19];
	mad.lo.s32 	%r65, %r64, %r63, %r62;
	ld.global.u32 	%r66, [%rd52+12];
	add.s64 	%rd20, %rd19, %rd13;
	ld.global.u32 	%r67, [%rd20];
	mad.lo.s32 	%r108, %r67, %r66, %r65;
	add.s32 	%r97, %r97, 8;
	add.s32 	%r96, %r96, %r7;
	add.s64 	%rd52, %rd52, 32;
	setp.ne.s32 	%p6, %r97, 0;
	@%p6 bra 	$L__BB0_4;
$L__BB0_5:
	setp.eq.s32 	%p7, %r4, 0;
	@%p7 bra 	$L__BB0_13;
	and.b32  	%r17, %r30, 3;
	setp.lt.u32 	%p8, %r4, 4;
	@%p8 bra 	$L__BB0_8;
	add.s32 	%r69, %r103, %r3;
	mul.wide.u32 	%rd21, %r69, 4;
	add.s64 	%rd22, %rd2, %rd21;
	ld.global.u32 	%r70, [%rd22];
	mad.lo.s32 	%r71, %r103, %r31, %r2;
	mul.wide.s32 	%rd23, %r71, 4;
	add.s64 	%rd24, %rd1, %rd23;
	ld.global.u32 	%r72, [%rd24];
	mad.lo.s32 	%r73, %r72, %r70, %r108;
	cvt.u64.u32 	%rd25, %r3;
	cvt.u64.u32 	%rd26, %r103;
	add.s64 	%rd27, %rd26, %rd25;
	shl.b64 	%rd28, %rd27, 2;
	add.s64 	%rd29, %rd2, %rd28;
	ld.global.u32 	%r74, [%rd29+4];
	mul.wide.s32 	%rd30, %r31, 4;
	add.s64 	%rd31, %rd24, %rd30;
	ld.global.u32 	%r75, [%rd31];
	mad.lo.s32 	%r76, %r75, %r74, %r73;
	ld.global.u32 	%r77, [%rd29+8];
	add.s64 	%rd32, %rd31, %rd30;
	ld.global.u32 	%r78, [%rd32];
	mad.lo.s32 	%r79, %r78, %r77, %r76;
	ld.global.u32 	%r80, [%rd29+12];
	add.s64 	%rd33, %rd32, %rd30;
	ld.global.u32 	%r81, [%rd33];
	mad.lo.s32 	%r108, %r81, %r80, %r79;
	add.s32 	%r103, %r103, 4;
$L__BB0_8:
	setp.eq.s32 	%p9, %r17, 0;
	@%p9 bra 	$L__BB0_13;
	setp.eq.s32 	%p10, %r17, 1;
	@%p10 bra 	$L__BB0_11;
	add.s32 	%r83, %r103, %r3;
	mul.wide.u32 	%rd34, %r83, 4;
	add.s64 	%rd35, %rd2, %rd34;
	ld.global.u32 	%r84, [%rd35];
	mad.lo.s32 	%r85, %r103, %r31, %r2;
	mul.wide.s32 	%rd36, %r85, 4;
	add.s64 	%rd37, %rd1, %rd36;
	ld.global.u32 	%r86, [%rd37];
	mad.lo.s32 	%r87, %r86, %r84, %r108;
	cvt.u64.u32 	%rd38, %r3;
	cvt.u64.u32 	%rd39, %r103;
	add.s64 	%rd40, %rd39, %rd38;
	shl.b64 	%rd41, %rd40, 2;
	add.s64 	%rd42, %rd2, %rd41;
	ld.global.u32 	%r88, [%rd42+4];
	mul.wide.s32 	%rd43, %r31, 4;
	add.s64 	%rd44, %rd37, %rd43;
	ld.global.u32 	%r89, [%rd44];
	mad.lo.s32 	%r108, %r89, %r88, %r87;
	add.s32 	%r103, %r103, 2;
$L__BB0_11:
	and.b32  	%r90, %r30, 1;
	setp.eq.b32 	%p11, %r90, 1;
	not.pred 	%p12, %p11;
	@%p12 bra 	$L__BB0_13;
	add.s32 	%r91, %r103, %r3;
	mul.wide.u32 	%rd45, %r91, 4;
	add.s64 	%rd46, %rd2, %rd45;
	ld.global.u32 	%r92, [%rd46];
	mad.lo.s32 	%r93, %r103, %r31, %r2;
	mul.wide.s32 	%rd47, %r93, 4;
	add.s64 	%rd48, %rd1, %rd47;
	ld.global.u32 	%r94, [%rd48];
	mad.lo.s32 	%r108, %r94, %r92, %r108;
$L__BB0_13:
	mad.lo.s32 	%r95, %r31, %r37, %r2;
	cvta.to.global.u64 	%rd49, %rd6;
	mul.wide.s32 	%rd50, %r95, 4;
	add.s64 	%rd51, %rd49, %rd50;
	st.global.u32 	[%rd51], %r108;
$L__BB0_14:
	ret;

}


// ===== COMPILED SASS (sm_100) =====

	.target	sm_100

	.elftype	@"ET_EXEC"


//--------------------- .note.nv.tkinfo           --------------------------
	.section	.note.nv.tkinfo,"",@"SHT_NOTE"
	.sectionflags	@"SHF_NOTE_NV_TKINFO"
	.tkinfo
        /*0018*/ 	.word	0x00000002
        /*0030*/ 	.string	""
        /*0030*/ 	.string	"ptxas"
        /*0030*/ 	.string	"Cuda compilation tools, release 13.0, V13.0.88"
        /*0030*/ 	.string	"Build cuda_13.0.r13.0/compiler.36424714_0"
        /*0030*/ 	.string	"-arch sm_100 -m 64 "



//--------------------- .note.nv.cuinfo           --------------------------
	.section	.note.nv.cuinfo,"",@"SHT_NOTE"
	.sectionflags	@"SHF_NOTE_NV_CUINFO"
        /*0018*/ 	.short	0x0002
        /*001a*/ 	.short	0x0064
        /*001c*/ 	.short	0x0082
	.zero		2


//--------------------- .nv.info                  --------------------------
	.section	.nv.info,"",@"SHT_CUDA_INFO"
	.align	4


	//----- nvinfo : EIATTR_REGCOUNT
	.align		4
        /*0000*/ 	.byte	0x04, 0x2f
        /*0002*/ 	.short	(.L_1 - .L_0)
	.align		4
.L_0:
        /*0004*/ 	.word	index@(_Z20matrixMultiplicationPiS_S_iii)
        /*0008*/ 	.word	0x00000020


	//----- nvinfo : EIATTR_FRAME_SIZE
	.align		4
.L_1:
        /*000c*/ 	.byte	0x04, 0x11
        /*000e*/ 	.short	(.L_3 - .L_2)
	.align		4
.L_2:
        /*0010*/ 	.word	index@(_Z20matrixMultiplicationPiS_S_iii)
        /*0014*/ 	.word	0x00000000


	//----- nvinfo : EIATTR_MIN_STACK_SIZE
	.align		4
.L_3:
        /*0018*/ 	.byte	0x04, 0x12
        /*001a*/ 	.short	(.L_5 - .L_4)
	.align		4
.L_4:
        /*001c*/ 	.word	index@(_Z20matrixMultiplicationPiS_S_iii)
        /*0020*/ 	.word	0x00000000
.L_5:


//--------------------- .nv.compat                --------------------------
	.section	.nv.compat,"",@"SHT_CUDA_COMPAT_INFO"
	.align	4
        /*0000*/ 	.byte	0x02, 0x09, 0x00, 0x00, 0x02, 0x02, 0x01, 0x00, 0x02, 0x05, 0x05, 0x00, 0x03, 0x07, 0x01, 0x01
        /*0010*/ 	.byte	0x02, 0x03, 0x00, 0x00, 0x02, 0x06, 0x01, 0x00, 0x04, 0x0b, 0x08, 0x00, 0x09, 0x00, 0x00, 0x00
        /*0020*/ 	.byte	0x00, 0x00, 0x00, 0x00


//--------------------- .nv.info._Z20matrixMultiplicationPiS_S_iii --------------------------
	.section	.nv.info._Z20matrixMultiplicationPiS_S_iii,"",@"SHT_CUDA_INFO"
	.sectionflags	@""
	.align	4


	//----- nvinfo : EIATTR_CUDA_API_VERSION
	.align		4
        /*0000*/ 	.byte	0x04, 0x37
        /*0002*/ 	.short	(.L_7 - .L_6)
.L_6:
        /*0004*/ 	.word	0x00000082


	//----- nvinfo : EIATTR_KPARAM_INFO
	.align		4
.L_7:
        /*0008*/ 	.byte	0x04, 0x17
        /*000a*/ 	.short	(.L_9 - .L_8)
.L_8:
        /*000c*/ 	.word	0x00000000
        /*0010*/ 	.short	0x0005
        /*0012*/ 	.short	0x0020
        /*0014*/ 	.byte	0x00, 0xf0, 0x11, 0x00


	//----- nvinfo : EIATTR_KPARAM_INFO
	.align		4
.L_9:
        /*0018*/ 	.byte	0x04, 0x17
        /*001a*/ 	.short	(.L_11 - .L_10)
.L_10:
        /*001c*/ 	.word	0x00000000
        /*0020*/ 	.short	0x0004
        /*0022*/ 	.short	0x001c
        /*0024*/ 	.byte	0x00, 0xf0, 0x11, 0x00


	//----- nvinfo : EIATTR_KPARAM_INFO
	.align		4
.L_11:
        /*0028*/ 	.byte	0x04, 0x17
        /*002a*/ 	.short	(.L_13 - .L_12)
.L_12:
        /*002c*/ 	.word	0x00000000
        /*0030*/ 	.short	0x0003
        /*0032*/ 	.short	0x0018
        /*0034*/ 	.byte	0x00, 0xf0, 0x11, 0x00


	//----- nvinfo : EIATTR_KPARAM_INFO
	.align		4
.L_13:
        /*0038*/ 	.byte	0x04, 0x17
        /*003a*/ 	.short	(.L_15 - .L_14)
.L_14:
        /*003c*/ 	.word	0x00000000
        /*0040*/ 	.short	0x0002
        /*0042*/ 	.short	0x0010
        /*0044*/ 	.byte	0x00, 0xf5, 0x21, 0x00


	//----- nvinfo : EIATTR_KPARAM_INFO
	.align		4
.L_15:
        /*0048*/ 	.byte	0x04, 0x17
        /*004a*/ 	.short	(.L_17 - .L_16)
.L_16:
        /*004c*/ 	.word	0x00000000
        /*0050*/ 	.short	0x0001
        /*0052*/ 	.short	0x0008
        /*0054*/ 	.byte	0x00, 0xf5, 0x21, 0x00


	//----- nvinfo : EIATTR_KPARAM_INFO
	.align		4
.L_17:
        /*0058*/ 	.byte	0x04, 0x17
        /*005a*/ 	.short	(.L_19 - .L_18)
.L_18:
        /*005c*/ 	.word	0x00000000
        /*0060*/ 	.short	0x0000
        /*0062*/ 	.short	0x0000
        /*0064*/ 	.byte	0x00, 0xf5, 0x21, 0x00


	//----- nvinfo : EIATTR_SPARSE_MMA_MASK
	.align		4
.L_19:
        /*0068*/ 	.byte	0x03, 0x50
        /*006a*/ 	.short	0x0000


	//----- nvinfo : EIATTR_MAXREG_COUNT
	.align		4
        /*006c*/ 	.byte	0x03, 0x1b
        /*006e*/ 	.short	0x00ff


	//----- nvinfo : EIATTR_MERCURY_ISA_VERSION
	.align		4
        /*0070*/ 	.byte	0x03, 0x5f
        /*0072*/ 	.short	0x0101


	//----- nvinfo : EIATTR_VRC_CTA_INIT_COUNT
	.align		4
        /*0074*/ 	.byte	0x02, 0x4a
	.zero		1
	.zero		1


	//----- nvinfo : EIATTR_EXIT_INSTR_OFFSETS
	.align		4
        /*0078*/ 	.byte	0x04, 0x1c
        /*007a*/ 	.short	(.L_21 - .L_20)


	//   ....[0]....
.L_20:
        /*007c*/ 	.word	0x000000d0


	//   ....[1]....
        /*0080*/ 	.word	0x000008e0


	//----- nvinfo : EIATTR_CBANK_PARAM_SIZE
	.align		4
.L_21:
        /*0084*/ 	.byte	0x03, 0x19
        /*0086*/ 	.short	0x0024


	//----- nvinfo : EIATTR_PARAM_CBANK
	.align		4
        /*0088*/ 	.byte	0x04, 0x0a
        /*008a*/ 	.short	(.L_23 - .L_22)
	.align		4
.L_22:
        /*008c*/ 	.word	index@(.nv.constant0._Z20matrixMultiplicationPiS_S_iii)
        /*0090*/ 	.short	0x0380
        /*0092*/ 	.short	0x0024


	//----- nvinfo : EIATTR_SW_WAR
	.align		4
.L_23:
        /*0094*/ 	.byte	0x04, 0x36
        /*0096*/ 	.short	(.L_25 - .L_24)
.L_24:
        /*0098*/ 	.word	0x00000008
.L_25:


//--------------------- .nv.callgraph             --------------------------
	.section	.nv.callgraph,"",@"SHT_CUDA_CALLGRAPH"
	.align	4
	.sectionentsize	8
	.align		4
        /*0000*/ 	.word	0x00000000
	.align		4
        /*0004*/ 	.word	0xffffffff
	.align		4
        /*0008*/ 	.word	0x00000000
	.align		4
        /*000c*/ 	.word	0xfffffffe
	.align		4
        /*0010*/ 	.word	0x00000000
	.align		4
        /*0014*/ 	.word	0xfffffffd
	.align		4
        /*0018*/ 	.word	0x00000000
	.align		4
        /*001c*/ 	.word	0xfffffffc


//--------------------- .text._Z20matrixMultiplicationPiS_S_iii --------------------------
	.section	.text._Z20matrixMultiplicationPiS_S_iii,"ax",@progbits
	.align	128
        .global         _Z20matrixMultiplicationPiS_S_iii
        .type           _Z20matrixMultiplicationPiS_S_iii,@function
        .size           _Z20matrixMultiplicationPiS_S_iii,(.L_x_5 - _Z20matrixMultiplicationPiS_S_iii)
        .other          _Z20matrixMultiplicationPiS_S_iii,@"STO_CUDA_ENTRY STV_DEFAULT"
_Z20matrixMultiplicationPiS_S_iii:
.text._Z20matrixMultiplicationPiS_S_iii:
[----:B------:R-:W-:Y:S01]  /*0000*/  LDC R1, c[0x0][0x37c] ;  /* 0x0000df00ff017b82 */ /* 0x000fe20000000800 */
[----:B------:R-:W0:Y:S07]  /*0010*/  S2R R3, SR_TID.Y ;  /* 0x0000000000037919 */ /* 0x000e2e0000002200 */
[----:B------:R-:W0:Y:S01]  /*0020*/  S2UR UR4, SR_CTAID.Y ;  /* 0x00000000000479c3 */ /* 0x000e220000002600 */
[----:B------:R-:W1:Y:S01]  /*0030*/  LDCU UR6, c[0x0][0x398] ;  /* 0x00007300ff0677ac */ /* 0x000e620008000800 */
[----:B------:R-:W2:Y:S06]  /*0040*/  S2R R5, SR_TID.X ;  /* 0x0000000000057919 */ /* 0x000eac0000002100 */
[----:B------:R-:W0:Y:S08]  /*0050*/  LDC R0, c[0x0][0x364] ;  /* 0x0000d900ff007b82 */ /* 0x000e300000000800 */
[----:B------:R-:W2:Y:S08]  /*0060*/  S2UR UR5, SR_CTAID.X ;  /* 0x00000000000579c3 */ /* 0x000eb00000002500 */
[----:B------:R-:W2:Y:S08]  /*0070*/  LDC R16, c[0x0][0x360] ;  /* 0x0000d800ff107b82 */ /* 0x000eb00000000800 */
[----:B------:R-:W3:Y:S01]  /*0080*/  LDC R17, c[0x0][0x3a0] ;  /* 0x0000e800ff117b82 */ /* 0x000ee20000000800 */
[----:B0-----:R-:W-:-:S05]  /*0090*/  IMAD R0, R0, UR4, R3 ;  /* 0x0000000400007c24 */ /* 0x001fca000f8e0203 */
[----:B-1----:R-:W-:Y:S01]  /*00a0*/  ISETP.GE.AND P0, PT, R0, UR6, PT ;  /* 0x0000000600007c0c */ /* 0x002fe2000bf06270 */
[----:B--2---:R-:W-:-:S05]  /*00b0*/  IMAD R16, R16, UR5, R5 ;  /* 0x0000000510107c24 */ /* 0x004fca000f8e0205 */
[----:B---3--:R-:W-:-:S13]  /*00c0*/  ISETP.GE.OR P0, PT, R16, R17, P0 ;  /* 0x000000111000720c */ /* 0x008fda0000706670 */
[----:B------:R-:W-:Y:S05]  /*00d0*/  @P0 EXIT ;  /* 0x000000000000094d */ /* 0x000fea0003800000 */
[----:B------:R-:W0:Y:S01]  /*00e0*/  LDC R19, c[0x0][0x39c] ;  /* 0x0000e700ff137b82 */ /* 0x000e220000000800 */
[----:B------:R-:W1:Y:S01]  /*00f0*/  LDCU.64 UR4, c[0x0][0x358] ;  /* 0x00006b00ff0477ac */ /* 0x000e620008000a00 */
[----:B------:R-:W-:Y:S01]  /*0100*/  HFMA2 R24, -RZ, RZ, 0, 0 ;  /* 0x00000000ff187431 */ /* 0x000fe200000001ff */
[----:B0-----:R-:W-:-:S13]  /*0110*/  ISETP.GE.AND P0, PT, R19, 0x1, PT ;  /* 0x000000011300780c */ /* 0x001fda0003f06270 */
[----:B-1----:R-:W-:Y:S05]  /*0120*/  @!P0 BRA `(.L_x_0) ;  /* 0x0000000400dc8947 */ /* 0x002fea0003800000 */
[C---:B------:R-:W-:Y:S01]  /*0130*/  ISETP.GE.U32.AND P1, PT, R19.reuse, 0x8, PT ;  /* 0x000000081300780c */ /* 0x040fe20003f26070 */
[----:B------:R-:W-:Y:S01]  /*0140*/  IMAD R20, R0, R19, RZ ;  /* 0x0000001300147224 */ /* 0x000fe200078e02ff */
[----:B------:R-:W-:Y:S02]  /*0150*/  LOP3.LUT R27, R19, 0x7, RZ, 0xc0, !PT ;  /* 0x00000007131b7812 */ /* 0x000fe400078ec0ff */
[----:B------:R-:W-:Y:S02]  /*0160*/  MOV R21, RZ ;  /* 0x000000ff00157202 */ /* 0x000fe40000000f00 */
[----:B------:R-:W-:Y:S02]  /*0170*/  ISETP.NE.AND P0, PT, R27, RZ, PT ;  /* 0x000000ff1b00720c */ /* 0x000fe40003f05270 */
[----:B------:R-:W-:-:S05]  /*0180*/  MOV R24, RZ ;  /* 0x000000ff00187202 */ /* 0x000fca0000000f00 */
[----:B------:R-:W-:Y:S06]  /*0190*/  @!P1 BRA `(.L_x_1) ;  /* 0x0000000000c09947 */ /* 0x000fec0003800000 */
[----:B------:R-:W0:Y:S01]  /*01a0*/  LDC.64 R2, c[0x0][0x380] ;  /* 0x0000e000ff027b82 */ /* 0x000e220000000a00 */
[----:B------:R-:W-:Y:S02]  /*01b0*/  LOP3.LUT R21, R19, 0x7ffffff8, RZ, 0xc0, !PT ;  /* 0x7ffffff813157812 */ /* 0x000fe400078ec0ff */
[----:B------:R-:W-:Y:S02]  /*01c0*/  MOV R24, RZ ;  /* 0x000000ff00187202 */ /* 0x000fe40000000f00 */
[----:B------:R-:W-:Y:S02]  /*01d0*/  MOV R18, R16 ;  /* 0x0000001000127202 */ /* 0x000fe40000000f00 */
[----:B------:R-:W-:Y:S01]  /*01e0*/  IADD3 R22, PT, PT, -R21, RZ, RZ ;  /* 0x000000ff15167210 */ /* 0x000fe20007ffe1ff */
[----:B0-----:R-:W-:-:S03]  /*01f0*/  IMAD.WIDE.U32 R2, R20, 0x4, R2 ;  /* 0x0000000414027825 */ /* 0x001fc600078e0002 */
[----:B------:R-:W-:-:S04]  /*0200*/  IADD3 R4, P1, PT, R2, 0x10, RZ ;  /* 0x0000001002047810 */ /* 0x000fc80007f3e0ff */
[----:B------:R-:W-:-:S09]  /*0210*/  IADD3.X R3, PT, PT, RZ, R3, RZ, P1, !PT ;  /* 0x00000003ff037210 */ /* 0x000fd20000ffe4ff */
.L_x_2:
[----:B------:R-:W0:Y:S01]  /*0220*/  LDC.64 R14, c[0x0][0x388] ;  /* 0x0000e200ff0e7b82 */ /* 0x000e220000000a00 */
[----:B------:R-:W-:-:S05]  /*0230*/  MOV R2, R4 ;  /* 0x0000000400027202 */ /* 0x000fca0000000f00 */
[----:B------:R-:W2:Y:S04]  /*0240*/  LDG.E R25, desc[UR4][R2.64+-0x10] ;  /* 0xfffff00402197981 */ /* 0x000ea8000c1e1900 */
[----:B------:R-:W3:Y:S04]  /*0250*/  LDG.E R23, desc[UR4][R2.64+-0xc] ;  /* 0xfffff40402177981 */ /* 0x000ee8000c1e1900 */
[----:B------:R-:W4:Y:S04]  /*0260*/  LDG.E R29, desc[UR4][R2.64+-0x8] ;  /* 0xfffff804021d7981 */ /* 0x000f28000c1e1900 */
[----:B------:R-:W5:Y:S01]  /*0270*/  LDG.E R28, desc[UR4][R2.64+-0x4] ;  /* 0xfffffc04021c7981 */ /* 0x000f62000c1e1900 */
[----:B0-----:R-:W-:-:S05]  /*0280*/  IMAD.WIDE R14, R18, 0x4, R14 ;  /* 0x00000004120e7825 */ /* 0x001fca00078e020e */
[----:B------:R0:W2:Y:S01]  /*0290*/  LDG.E R26, desc[UR4][R14.64] ;  /* 0x000000040e1a7981 */ /* 0x0000a2000c1e1900 */
[----:B------:R-:W-:-:S04]  /*02a0*/  IMAD.WIDE R12, R17, 0x4, R14 ;  /* 0x00000004110c7825 */ /* 0x000fc800078e020e */
[C---:B------:R-:W-:Y:S02]  /*02b0*/  IMAD.WIDE R4, R17.reuse, 0x4, R12 ;  /* 0x0000000411047825 */ /* 0x040fe400078e020c */
[----:B------:R-:W3:Y:S02]  /*02c0*/  LDG.E R12, desc[UR4][R12.64] ;  /* 0x000000040c0c7981 */ /* 0x000ee4000c1e1900 */
[C---:B------:R-:W-:Y:S02]  /*02d0*/  IMAD.WIDE R8, R17.reuse, 0x4, R4 ;  /* 0x0000000411087825 */ /* 0x040fe400078e0204 */
[----:B------:R-:W4:Y:S02]  /*02e0*/  LDG.E R4, desc[UR4][R4.64] ;  /* 0x0000000404047981 */ /* 0x000f24000c1e1900 */
[C---:B------:R-:W-:Y:S02]  /*02f0*/  IMAD.WIDE R6, R17.reuse, 0x4, R8 ;  /* 0x0000000411067825 */ /* 0x040fe400078e0208 */
[----:B------:R-:W5:Y:S02]  /*0300*/  LDG.E R8, desc[UR4][R8.64] ;  /* 0x0000000408087981 */ /* 0x000f64000c1e1900 */
[----:B------:R-:W-:-:S02]  /*0310*/  IMAD.WIDE R10, R17, 0x4, R6 ;  /* 0x00000004110a7825 */ /* 0x000fc400078e0206 */
[----:B------:R-:W5:Y:S04]  /*0320*/  LDG.E R5, desc[UR4][R2.64] ;  /* 0x0000000402057981 */ /* 0x000f68000c1e1900 */
[----:B------:R-:W5:Y:S01]  /*0330*/  LDG.E R6, desc[UR4][R6.64] ;  /* 0x0000000406067981 */ /* 0x000f62000c1e1900 */
[----:B0-----:R-:W-:-:S03]  /*0340*/  IMAD.WIDE R14, R17, 0x4, R10 ;  /* 0x00000004110e7825 */ /* 0x001fc600078e020a */
[----:B------:R-:W5:Y:S04]  /*0350*/  LDG.E R10, desc[UR4][R10.64] ;  /* 0x000000040a0a7981 */ /* 0x000f68000c1e1900 */
[----:B------:R-:W5:Y:S04]  /*0360*/  LDG.E R13, desc[UR4][R14.64] ;  /* 0x000000040e0d7981 */ /* 0x000f68000c1e1900 */
[----:B------:R-:W5:Y:S04]  /*0370*/  LDG.E R7, desc[UR4][R2.64+0x4] ;  /* 0x0000040402077981 */ /* 0x000f68000c1e1900 */
[----:B------:R-:W5:Y:S01]  /*0380*/  LDG.E R9, desc[UR4][R2.64+0xc] ;  /* 0x00000c0402097981 */ /* 0x000f62000c1e1900 */
[----:B--2---:R-:W-:-:S02]  /*0390*/  IMAD R26, R25, R26, R24 ;  /* 0x0000001a191a7224 */ /* 0x004fc400078e0218 */
[----:B------:R-:W-:Y:S02]  /*03a0*/  IMAD.WIDE R24, R17, 0x4, R14 ;  /* 0x0000000411187825 */ /* 0x000fe400078e020e */
[----:B------:R0:W2:Y:S04]  /*03b0*/  LDG.E R14, desc[UR4][R2.64+0x8] ;  /* 0x00000804020e7981 */ /* 0x0000a8000c1e1900 */
[----:B------:R-:W2:Y:S01]  /*03c0*/  LDG.E R24, desc[UR4][R24.64] ;  /* 0x0000000418187981 */ /* 0x000ea2000c1e1900 */
[----:B---3--:R-:W-:Y:S01]  /*03d0*/  IMAD R12, R23, R12, R26 ;  /* 0x0000000c170c7224 */ /* 0x008fe200078e021a */
[----:B------:R-:W-:-:S03]  /*03e0*/  IADD3 R22, PT, PT, R22, 0x8, RZ ;  /* 0x0000000816167810 */ /* 0x000fc60007ffe0ff */
[----:B----4-:R-:W-:Y:S01]  /*03f0*/  IMAD R29, R29, R4, R12 ;  /* 0x000000041d1d7224 */ /* 0x010fe200078e020c */
[----:B------:R-:W-:-:S03]  /*0400*/  ISETP.NE.AND P1, PT, R22, RZ, PT ;  /* 0x000000ff1600720c */ /* 0x000fc60003f25270 */
[----:B-----5:R-:W-:Y:S01]  /*0410*/  IMAD R8, R28, R8, R29 ;  /* 0x000000081c087224 */ /* 0x020fe200078e021d */
[----:B------:R-:W-:-:S03]  /*0420*/  IADD3 R4, P2, PT, R2, 0x20, RZ ;  /* 0x0000002002047810 */ /* 0x000fc60007f5e0ff */
[----:B------:R-:W-:Y:S01]  /*0430*/  IMAD R5, R5, R6, R8 ;  /* 0x0000000605057224 */ /* 0x000fe200078e0208 */
[----:B0-----:R-:W-:Y:S02]  /*0440*/  IADD3.X R3, PT, PT, RZ, R3, RZ, P2, !PT ;  /* 0x00000003ff037210 */ /* 0x001fe400017fe4ff */
[----:B------:R-:W-:Y:S01]  /*0450*/  LEA R18, R17, R18, 0x3 ;  /* 0x0000001211127211 */ /* 0x000fe200078e18ff */
[----:B------:R-:W-:-:S04]  /*0460*/  IMAD R5, R7, R10, R5 ;  /* 0x0000000a07057224 */ /* 0x000fc800078e0205 */
[----:B--2---:R-:W-:-:S04]  /*0470*/  IMAD R5, R14, R13, R5 ;  /* 0x0000000d0e057224 */ /* 0x004fc800078e0205 */
[----:B------:R-:W-:Y:S01]  /*0480*/  IMAD R24, R9, R24, R5 ;  /* 0x0000001809187224 */ /* 0x000fe200078e0205 */
[----:B------:R-:W-:Y:S06]  /*0490*/  @P1 BRA `(.L_x_2) ;  /* 0xfffffffc00601947 */ /* 0x000fec000383ffff */
.L_x_1:
[----:B------:R-:W-:Y:S05]  /*04a0*/  @!P0 BRA `(.L_x_0) ;  /* 0x0000000000fc8947 */ /* 0x000fea0003800000 */
[----:B------:R-:W-:Y:S02]  /*04b0*/  ISETP.GE.U32.AND P1, PT, R27, 0x4, PT ;  /* 0x000000041b00780c */ /* 0x000fe40003f26070 */
[----:B------:R-:W-:-:S04]  /*04c0*/  LOP3.LUT R14, R19, 0x3, RZ, 0xc0, !PT ;  /* 0x00000003130e7812 */ /* 0x000fc800078ec0ff */
[----:B------:R-:W-:-:S07]  /*04d0*/  ISETP.NE.AND P0, PT, R14, RZ, PT ;  /* 0x000000ff0e00720c */ /* 0x000fce0003f05270 */
[----:B------:R-:W-:Y:S06]  /*04e0*/  @!P1 BRA `(.L_x_3) ;  /* 0x00000000006c9947 */ /* 0x000fec0003800000 */
[----:B------:R-:W0:Y:S01]  /*04f0*/  LDC.64 R4, c[0x0][0x388] ;  /* 0x0000e200ff047b82 */ /* 0x000e220000000a00 */
[----:B------:R-:W1:Y:S01]  /*0500*/  LDCU.64 UR6, c[0x0][0x380] ;  /* 0x00007000ff0677ac */ /* 0x000e620008000a00 */
[----:B------:R-:W-:Y:S01]  /*0510*/  IMAD R7, R21, R17, R16 ;  /* 0x0000001115077224 */ /* 0x000fe200078e0210 */
[CC--:B------:R-:W-:Y:S02]  /*0520*/  IADD3 R3, PT, PT, R20.reuse, R21.reuse, RZ ;  /* 0x0000001514037210 */ /* 0x0c0fe40007ffe0ff */
[----:B------:R-:W-:-:S03]  /*0530*/  IADD3 R8, P1, PT, R20, R21, RZ ;  /* 0x0000001514087210 */ /* 0x000fc60007f3e0ff */
[----:B------:R-:W2:Y:S01]  /*0540*/  LDC.64 R12, c[0x0][0x380] ;  /* 0x0000e000ff0c7b82 */ /* 0x000ea20000000a00 */
[----:B0-----:R-:W-:-:S04]  /*0550*/  IMAD.WIDE R4, R7, 0x4, R4 ;  /* 0x0000000407047825 */ /* 0x001fc800078e0204 */
[----:B------:R-:W-:Y:S02]  /*0560*/  IMAD.WIDE R6, R17, 0x4, R4 ;  /* 0x0000000411067825 */ /* 0x000fe400078e0204 */
[----:B------:R-:W3:Y:S02]  /*0570*/  LDG.E R4, desc[UR4][R4.64] ;  /* 0x0000000404047981 */ /* 0x000ee4000c1e1900 */
[----:B--2---:R-:W-:Y:S01]  /*0580*/  IMAD.WIDE.U32 R12, R3, 0x4, R12 ;  /* 0x00000004030c7825 */ /* 0x004fe200078e000c */
[----:B------:R-:W-:Y:S02]  /*0590*/  IADD3.X R3, PT, PT, RZ, RZ, RZ, P1, !PT ;  /* 0x000000ffff037210 */ /* 0x000fe40000ffe4ff */
[----:B-1----:R-:W-:-:S03]  /*05a0*/  LEA R2, P1, R8, UR6, 0x2 ;  /* 0x0000000608027c11 */ /* 0x002fc6000f8210ff */
[----:B------:R-:W3:Y:S01]  /*05b0*/  LDG.E R13, desc[UR4][R12.64] ;  /* 0x000000040c0d7981 */ /* 0x000ee2000c1e1900 */
[----:B------:R-:W-:Y:S01]  /*05c0*/  LEA.HI.X R3, R8, UR7, R3, 0x2, P1 ;  /* 0x0000000708037c11 */ /* 0x000fe200088f1403 */
[C---:B------:R-:W-:Y:S02]  /*05d0*/  IMAD.WIDE R8, R17.reuse, 0x4, R6 ;  /* 0x0000000411087825 */ /* 0x040fe400078e0206 */
[----:B------:R-:W2:Y:S04]  /*05e0*/  LDG.E R6, desc[UR4][R6.64] ;  /* 0x0000000406067981 */ /* 0x000ea8000c1e1900 */
[----:B------:R-:W2:Y:S01]  /*05f0*/  LDG.E R15, desc[UR4][R2.64+0x4] ;  /* 0x00000404020f7981 */ /* 0x000ea2000c1e1900 */
[----:B------:R-:W-:-:S03]  /*0600*/  IMAD.WIDE R10, R17, 0x4, R8 ;  /* 0x00000004110a7825 */ /* 0x000fc600078e0208 */
[----:B------:R-:W4:Y:S04]  /*0610*/  LDG.E R22, desc[UR4][R8.64] ;  /* 0x0000000408167981 */ /* 0x000f28000c1e1900 */
[----:B------:R-:W4:Y:S04]  /*0620*/  LDG.E R18, desc[UR4][R2.64+0x8] ;  /* 0x0000080402127981 */ /* 0x000f28000c1e1900 */
[----:B------:R-:W5:Y:S04]  /*0630*/  LDG.E R26, desc[UR4][R2.64+0xc] ;  /* 0x00000c04021a7981 */ /* 0x000f68000c1e1900 */
[----:B------:R-:W5:Y:S01]  /*0640*/  LDG.E R10, desc[UR4][R10.64] ;  /* 0x000000040a0a7981 */ /* 0x000f62000c1e1900 */
[----:B------:R-:W-:Y:S01]  /*0650*/  IADD3 R21, PT, PT, R21, 0x4, RZ ;  /* 0x0000000415157810 */ /* 0x000fe20007ffe0ff */
[----:B---3--:R-:W-:-:S04]  /*0660*/  IMAD R24, R13, R4, R24 ;  /* 0x000000040d187224 */ /* 0x008fc800078e0218 */
[----:B--2---:R-:W-:-:S04]  /*0670*/  IMAD R15, R15, R6, R24 ;  /* 0x000000060f0f7224 */ /* 0x004fc800078e0218 */
[----:B----4-:R-:W-:-:S04]  /*0680*/  IMAD R15, R18, R22, R15 ;  /* 0x00000016120f7224 */ /* 0x010fc800078e020f */
[----:B-----5:R-:W-:-:S07]  /*0690*/  IMAD R24, R26, R10, R15 ;  /* 0x0000000a1a187224 */ /* 0x020fce00078e020f */
.L_x_3:
[----:B------:R-:W-:Y:S05]  /*06a0*/  @!P0 BRA `(.L_x_0) ;  /* 0x00000000007c8947 */ /* 0x000fea0003800000 */
[----:B------:R-:W-:Y:S01]  /*06b0*/  ISETP.NE.AND P1, PT, R14, 0x1, PT ;  /* 0x000000010e00780c */ /* 0x000fe20003f25270 */
[----:B------:R-:W0:Y:S01]  /*06c0*/  LDC.64 R10, c[0x0][0x380] ;  /* 0x0000e000ff0a7b82 */ /* 0x000e220000000a00 */
[----:B------:R-:W-:-:S04]  /*06d0*/  LOP3.LUT R19, R19, 0x1, RZ, 0xc0, !PT ;  /* 0x0000000113137812 */ /* 0x000fc800078ec0ff */
[----:B------:R-:W-:-:S03]  /*06e0*/  ISETP.NE.U32.AND P0, PT, R19, 0x1, PT ;  /* 0x000000011300780c */ /* 0x000fc60003f05070 */
[----:B------:R-:W1:Y:S04]  /*06f0*/  LDC.64 R8, c[0x0][0x388] ;  /* 0x0000e200ff087b82 */ /* 0x000e680000000a00 */
[CC--:B------:R-:W-:Y:S02]  /*0700*/  @P1 IADD3 R13, PT, PT, R20.reuse, R21.reuse, RZ ;  /* 0x00000015140d1210 */ /* 0x0c0fe40007ffe0ff */
[----:B------:R-:W-:Y:S02]  /*0710*/  @P1 IADD3 R12, P2, PT, R20, R21, RZ ;  /* 0x00000015140c1210 */ /* 0x000fe40007f5e0ff */
[----:B------:R-:W2:Y:S02]  /*0720*/  @P1 LDC.64 R2, c[0x0][0x380] ;  /* 0x0000e000ff021b82 */ /* 0x000ea40000000a00 */
[----:B------:R-:W-:-:S06]  /*0730*/  @P1 IADD3.X R14, PT, PT, RZ, RZ, RZ, P2, !PT ;  /* 0x000000ffff0e1210 */ /* 0x000fcc00017fe4ff */
[----:B------:R-:W3:Y:S01]  /*0740*/  LDC.64 R4, c[0x0][0x380] ;  /* 0x0000e000ff047b82 */ /* 0x000ee20000000a00 */
[----:B0-----:R-:W-:-:S04]  /*0750*/  @P1 IMAD.WIDE.U32 R10, R13, 0x4, R10 ;  /* 0x000000040d0a1825 */ /* 0x001fc800078e000a */
[C---:B------:R-:W-:Y:S01]  /*0760*/  @P1 IMAD R13, R21.reuse, R17, R16 ;  /* 0x00000011150d1224 */ /* 0x040fe200078e0210 */
[----:B------:R-:W-:Y:S01]  /*0770*/  @P1 IADD3 R21, PT, PT, R21, 0x2, RZ ;  /* 0x0000000215151810 */ /* 0x000fe20007ffe0ff */
[----:B------:R-:W4:Y:S01]  /*0780*/  @P1 LDG.E R11, desc[UR4][R10.64] ;  /* 0x000000040a0b1981 */ /* 0x000f22000c1e1900 */
[----:B------:R-:W0:Y:S01]  /*0790*/  LDC.64 R6, c[0x0][0x388] ;  /* 0x0000e200ff067b82 */ /* 0x000e220000000a00 */
[----:B-1----:R-:W-:Y:S01]  /*07a0*/  @P1 IMAD.WIDE R8, R13, 0x4, R8 ;  /* 0x000000040d081825 */ /* 0x002fe200078e0208 */
[----:B------:R-:W-:Y:S02]  /*07b0*/  @!P0 IADD3 R15, PT, PT, R20, R21, RZ ;  /* 0x00000015140f8210 */ /* 0x000fe40007ffe0ff */
[----:B--2---:R-:W-:Y:S01]  /*07c0*/  @P1 LEA R2, P2, R12, R2, 0x2 ;  /* 0x000000020c021211 */ /* 0x004fe200078410ff */
[----:B------:R-:W-:-:S03]  /*07d0*/  @!P0 IMAD R21, R21, R17, R16 ;  /* 0x0000001115158224 */ /* 0x000fc600078e0210 */
[----:B------:R-:W-:Y:S01]  /*07e0*/  @P1 LEA.HI.X R3, R12, R3, R14, 0x2, P2 ;  /* 0x000000030c031211 */ /* 0x000fe200010f140e */
[----:B------:R-:W-:Y:S01]  /*07f0*/  @P1 IMAD.WIDE R12, R17, 0x4, R8 ;  /* 0x00000004110c1825 */ /* 0x000fe200078e0208 */
[----:B------:R-:W4:Y:S03]  /*0800*/  @P1 LDG.E R14, desc[UR4][R8.64] ;  /* 0x00000004080e1981 */ /* 0x000f26000c1e1900 */
[----:B---3--:R-:W-:Y:S01]  /*0810*/  @!P0 IMAD.WIDE.U32 R4, R15, 0x4, R4 ;  /* 0x000000040f048825 */ /* 0x008fe200078e0004 */
[----:B------:R-:W2:Y:S04]  /*0820*/  @P1 LDG.E R2, desc[UR4][R2.64+0x4] ;  /* 0x0000040402021981 */ /* 0x000ea8000c1e1900 */
[----:B------:R-:W2:Y:S01]  /*0830*/  @P1 LDG.E R12, desc[UR4][R12.64] ;  /* 0x000000040c0c1981 */ /* 0x000ea2000c1e1900 */
[----:B0-----:R-:W-:-:S03]  /*0840*/  @!P0 IMAD.WIDE R6, R21, 0x4, R6 ;  /* 0x0000000415068825 */ /* 0x001fc600078e0206 */
[----:B------:R-:W3:Y:S04]  /*0850*/  @!P0 LDG.E R5, desc[UR4][R4.64] ;  /* 0x0000000404058981 */ /* 0x000ee8000c1e1900 */
[----:B------:R-:W3:Y:S01]  /*0860*/  @!P0 LDG.E R6, desc[UR4][R6.64] ;  /* 0x0000000406068981 */ /* 0x000ee2000c1e1900 */
[----:B----4-:R-:W-:-:S04]  /*0870*/  @P1 IMAD R11, R11, R14, R24 ;  /* 0x0000000e0b0b1224 */ /* 0x010fc800078e0218 */
[----:B--2---:R-:W-:-:S04]  /*0880*/  @P1 IMAD R24, R2, R12, R11 ;  /* 0x0000000c02181224 */ /* 0x004fc800078e020b */
[----:B---3--:R-:W-:-:S07]  /*0890*/  @!P0 IMAD R24, R5, R6, R24 ;  /* 0x0000000605188224 */ /* 0x008fce00078e0218 */
.L_x_0:
[----:B------:R-:W0:Y:S01]  /*08a0*/  LDC.64 R2, c[0x0][0x390] ;  /* 0x0000e400ff027b82 */ /* 0x000e220000000a00 */
[----:B------:R-:W-:-:S04]  /*08b0*/  IMAD R17, R0, R17, R16 ;  /* 0x0000001100117224 */ /* 0x000fc800078e0210 */
[----:B0-----:R-:W-:-:S05]  /*08c0*/  IMAD.WIDE R2, R17, 0x4, R2 ;  /* 0x0000000411027825 */ /* 0x001fca00078e0202 */
[----:B------:R-:W-:Y:S01]  /*08d0*/  STG.E desc[UR4][R2.64], R24 ;  /* 0x0000001802007986 */ /* 0x000fe2000c101904 */
[----:B------:R-:W-:Y:S05]  /*08e0*/  EXIT ;  /* 0x000000000000794d */ /* 0x000fea0003800000 */
.L_x_4:
[----:B------:R-:W-:-:S00]  /*08f0*/  BRA `(.L_x_4) ;  /* 0xfffffffc00fc7947 */ /* 0x000fc0000383ffff */
[----:B------:R-:W-:-:S00]  /*0900*/  NOP ;  /* 0x0000000000007918 */ /* 0x000fc00000000000 */
[----:B------:R-:W-:-:S00]  /*0910*/  NOP ;  /* 0x0000000000007918 */ /* 0x000fc00000000000 */
[----:B------:R-:W-:-:S00]  /*0920*/  NOP ;  /* 0x0000000000007918 */ /* 0x000fc00000000000 */
[----:B------:R-:W-:-:S00]  /*0930*/  NOP ;  /* 0x0000000000007918 */ /* 0x000fc00000000000 */
[----:B------:R-:W-:-:S00]  /*0940*/  NOP ;  /* 0x0000000000007918 */ /* 0x000fc00000000000 */
[----:B------:R-:W-:-:S00]  /*0950*/  NOP ;  /* 0x0000000000007918 */ /* 0x000fc00000000000 */
[----:B------:R-:W-:-:S00]  /*0960*/  NOP ;  /* 0x0000000000007918 */ /* 0x000fc00000000000 */
[----:B------:R-:W-:-:S00]  /*0970*/  NOP ;  /* 0x0000000000007918 */ /* 0x000fc00000000000 */
.L_x_5:


//--------------------- .nv.shared.reserved.0     --------------------------
	.section	.nv.shared.reserved.0,"aw",@nobits
	.weak		__nv_reservedSMEM_offset_0_alias
	.size		__nv_reservedSMEM_offset_0_alias, 0, 64
	.other		__nv_reservedSMEM_offset_0_alias,@"STO_CUDA_RESERVED_SHARED STV_DEFAULT"
__nv_reservedSMEM_offset_0_alias:
	.zero		0
	.zero		64


//--------------------- .nv.constant0._Z20matrixMultiplicationPiS_S_iii --------------------------
	.section	.nv.constant0._Z20matrixMultiplicationPiS_S_iii,"a",@progbits
	.sectionflags	@""
	.align	4
.nv.constant0._Z20matrixMultiplicationPiS_S_iii:
	.zero		932


//--------------------- SYMBOLS --------------------------

	.type		.nv.reservedSmem.offset0,@object
	.size		.nv.reservedSmem.offset0,0x4
